	.headerflags	@"EF_CUDA_TEXMODE_UNIFIED EF_CUDA_64BIT_ADDRESS EF_CUDA_ACCELERATORS EF_CUDA_SM90 EF_CUDA_VIRTUAL_SM(EF_CUDA_SM90)"
	.elftype	@"ET_EXEC"


//--------------------- .nv.info                  --------------------------
	.section	.nv.info,"",@"SHT_CUDA_INFO"
	.align	4


	//----- nvinfo : EIATTR_REGCOUNT
	.align		4
        /*0000*/ 	.byte	0x04, 0x2f
        /*0002*/ 	.short	(.L_3 - .L_2)
	.align		4
.L_2:
        /*0004*/ 	.word	index@(triton_poi_fused__native_batch_norm_legit_no_training_convolution_hardtanh_2)
        /*0008*/ 	.word	0x00000014


	//----- nvinfo : EIATTR_MIN_STACK_SIZE
	.align		4
.L_3:
        /*000c*/ 	.byte	0x04, 0x12
        /*000e*/ 	.short	(.L_5 - .L_4)
	.align		4
.L_4:
        /*0010*/ 	.word	index@(triton_poi_fused__native_batch_norm_legit_no_training_convolution_hardtanh_2)
        /*0014*/ 	.word	0x00000000


	//----- nvinfo : EIATTR_FRAME_SIZE
	.align		4
.L_5:
        /*0018*/ 	.byte	0x04, 0x11
        /*001a*/ 	.short	(.L_7 - .L_6)
	.align		4
.L_6:
        /*001c*/ 	.word	index@(triton_poi_fused__native_batch_norm_legit_no_training_convolution_hardtanh_2)
        /*0020*/ 	.word	0x00000000


	//----- nvinfo : EIATTR_MIN_STACK_SIZE
	.align		4
.L_7:
        /*0024*/ 	.byte	0x04, 0x12
        /*0026*/ 	.short	(.L_9 - .L_8)
	.align		4
.L_8:
        /*0028*/ 	.word	index@(triton_poi_fused__native_batch_norm_legit_no_training_convolution_hardtanh_2)
        /*002c*/ 	.word	0x00000000
.L_9:


//--------------------- .nv.info.triton_poi_fused__native_batch_norm_legit_no_training_convolution_hardtanh_2 --------------------------
	.section	.nv.info.triton_poi_fused__native_batch_norm_legit_no_training_convolution_hardtanh_2,"",@"SHT_CUDA_INFO"
	.sectionflags	@""
	.align	4


	//----- nvinfo : EIATTR_CUDA_API_VERSION
	.align		4
        /*0000*/ 	.byte	0x04, 0x37
        /*0002*/ 	.short	(.L_11 - .L_10)
.L_10:
        /*0004*/ 	.word	0x0000007c


	//----- nvinfo : EIATTR_KPARAM_INFO
	.align		4
.L_11:
        /*0008*/ 	.byte	0x04, 0x17
        /*000a*/ 	.short	(.L_13 - .L_12)
.L_12:
        /*000c*/ 	.word	0x00000000
        /*0010*/ 	.short	0x0007
        /*0012*/ 	.short	0x0038
        /*0014*/ 	.byte	0x00, 0xf0, 0x11, 0x00


	//----- nvinfo : EIATTR_KPARAM_INFO
	.align		4
.L_13:
        /*0018*/ 	.byte	0x04, 0x17
        /*001a*/ 	.short	(.L_15 - .L_14)
.L_14:
        /*001c*/ 	.word	0x00000000
        /*0020*/ 	.short	0x0006
        /*0022*/ 	.short	0x0030
        /*0024*/ 	.byte	0x00, 0xf4, 0x21, 0x00


	//----- nvinfo : EIATTR_KPARAM_INFO
	.align		4
.L_15:
        /*0028*/ 	.byte	0x04, 0x17
        /*002a*/ 	.short	(.L_17 - .L_16)
.L_16:
        /*002c*/ 	.word	0x00000000
        /*0030*/ 	.short	0x0005
        /*0032*/ 	.short	0x0028
        /*0034*/ 	.byte	0x00, 0xf4, 0x21, 0x00


	//----- nvinfo : EIATTR_KPARAM_INFO
	.align		4
.L_17:
        /*0038*/ 	.byte	0x04, 0x17
        /*003a*/ 	.short	(.L_19 - .L_18)
.L_18:
        /*003c*/ 	.word	0x00000000
        /*0040*/ 	.short	0x0004
        /*0042*/ 	.short	0x0020
        /*0044*/ 	.byte	0x00, 0xf4, 0x21, 0x00


	//----- nvinfo : EIATTR_KPARAM_INFO
	.align		4
.L_19:
        /*0048*/ 	.byte	0x04, 0x17
        /*004a*/ 	.short	(.L_21 - .L_20)
.L_20:
        /*004c*/ 	.word	0x00000000
        /*0050*/ 	.short	0x0003
        /*0052*/ 	.short	0x0018
        /*0054*/ 	.byte	0x00, 0xf4, 0x21, 0x00


	//----- nvinfo : EIATTR_KPARAM_INFO
	.align		4
.L_21:
        /*0058*/ 	.byte	0x04, 0x17
        /*005a*/ 	.short	(.L_23 - .L_22)
.L_22:
        /*005c*/ 	.word	0x00000000
        /*0060*/ 	.short	0x0002
        /*0062*/ 	.short	0x0010
        /*0064*/ 	.byte	0x00, 0xf4, 0x21, 0x00


	//----- nvinfo : EIATTR_KPARAM_INFO
	.align		4
.L_23:
        /*0068*/ 	.byte	0x04, 0x17
        /*006a*/ 	.short	(.L_25 - .L_24)
.L_24:
        /*006c*/ 	.word	0x00000000
        /*0070*/ 	.short	0x0001
        /*0072*/ 	.short	0x0008
        /*0074*/ 	.byte	0x00, 0xf4, 0x21, 0x00


	//----- nvinfo : EIATTR_KPARAM_INFO
	.align		4
.L_25:
        /*0078*/ 	.byte	0x04, 0x17
        /*007a*/ 	.short	(.L_27 - .L_26)
.L_26:
        /*007c*/ 	.word	0x00000000
        /*0080*/ 	.short	0x0000
        /*0082*/ 	.short	0x0000
        /*0084*/ 	.byte	0x00, 0xf4, 0x21, 0x00


	//----- nvinfo : EIATTR_SPARSE_MMA_MASK
	.align		4
.L_27:
        /*0088*/ 	.byte	0x03, 0x50
        /*008a*/ 	.short	0x0000


	//----- nvinfo : EIATTR_MAXREG_COUNT
	.align		4
        /*008c*/ 	.byte	0x03, 0x1b
        /*008e*/ 	.short	0x00ff


	//----- nvinfo : EIATTR_EXIT_INSTR_OFFSETS
	.align		4
        /*0090*/ 	.byte	0x04, 0x1c
        /*0092*/ 	.short	(.L_29 - .L_28)


	//   ....[0]....
.L_28:
        /*0094*/ 	.word	0x00000470


	//----- nvinfo : EIATTR_REQNTID
	.align		4
.L_29:
        /*0098*/ 	.byte	0x04, 0x10
        /*009a*/ 	.short	(.L_31 - .L_30)
.L_30:
        /*009c*/ 	.word	0x00000100
        /*00a0*/ 	.word	0x00000001
        /*00a4*/ 	.word	0x00000001


	//----- nvinfo : EIATTR_CBANK_PARAM_SIZE
	.align		4
.L_31:
        /*00a8*/ 	.byte	0x03, 0x19
        /*00aa*/ 	.short	0x003c


	//----- nvinfo : EIATTR_PARAM_CBANK
	.align		4
        /*00ac*/ 	.byte	0x04, 0x0a
        /*00ae*/ 	.short	(.L_33 - .L_32)
	.align		4
.L_32:
        /*00b0*/ 	.word	index@(.nv.constant0.triton_poi_fused__native_batch_norm_legit_no_training_convolution_hardtanh_2)
        /*00b4*/ 	.short	0x0210
        /*00b6*/ 	.short	0x003c


	//----- nvinfo : EIATTR_SW_WAR
	.align		4
.L_33:
        /*00b8*/ 	.byte	0x04, 0x36
        /*00ba*/ 	.short	(.L_35 - .L_34)
.L_34:
        /*00bc*/ 	.word	0x00000008
.L_35:


//--------------------- .nv.callgraph             --------------------------
	.section	.nv.callgraph,"",@"SHT_CUDA_CALLGRAPH"
	.align	4
	.sectionentsize	8
	.align		4
        /*0000*/ 	.word	0x00000000
	.align		4
        /*0004*/ 	.word	0xffffffff
	.align		4
        /*0008*/ 	.word	0x00000000
	.align		4
        /*000c*/ 	.word	0xfffffffe
	.align		4
        /*0010*/ 	.word	0x00000000
	.align		4
        /*0014*/ 	.word	0xfffffffd
	.align		4
        /*0018*/ 	.word	0x00000000
	.align		4
        /*001c*/ 	.word	0xfffffffc


//--------------------- .nv.constant4             --------------------------
	.section	.nv.constant4,"a",@progbits
	.align	8
	.align		8
.nv.constant4:
        /*0000*/ 	.dword	_$_str
	.align		8
        /*0008*/ 	.dword	_$_str_$_2


//--------------------- .text.triton_poi_fused__native_batch_norm_legit_no_training_convolution_hardtanh_2 --------------------------
	.section	.text.triton_poi_fused__native_batch_norm_legit_no_training_convolution_hardtanh_2,"ax",@progbits
	.align	128
        .global         triton_poi_fused__native_batch_norm_legit_no_training_convolution_hardtanh_2
        .type           triton_poi_fused__native_batch_norm_legit_no_training_convolution_hardtanh_2,@function
        .size           triton_poi_fused__native_batch_norm_legit_no_training_convolution_hardtanh_2,(.L_x_1 - triton_poi_fused__native_batch_norm_legit_no_training_convolution_hardtanh_2)
        .other          triton_poi_fused__native_batch_norm_legit_no_training_convolution_hardtanh_2,@"STO_CUDA_ENTRY STV_DEFAULT"
triton_poi_fused__native_batch_norm_legit_no_training_convolution_hardtanh_2:
.text.triton_poi_fused__native_batch_norm_legit_no_training_convolution_hardtanh_2:
[----:B------:R-:W-:Y:S01]  /*0000*/  LDC R1, c[0x0][0x28] ;  /* 0x00000a00ff017b82 */ /* 0x000fe20000000800 */
[----:B------:R-:W1:Y:S07]  /*0010*/  S2R R0, SR_TID.X ;  /* 0x0000000000007919 */ /* 0x000e6e0000002100 */
[----:B------:R-:W2:Y:S01]  /*0020*/  LDC.64 R12, c[0x0][0x228] ;  /* 0x00008a00ff0c7b82 */ /* 0x000ea20000000a00 */
[----:B------:R-:W-:Y:S01]  /*0030*/  ULDC.64 UR4, c[0x0][0x208] ;  /* 0x0000820000047ab9 */ /* 0x000fe20000000a00 */
[----:B------:R-:W3:Y:S06]  /*0040*/  S2R R5, SR_CTAID.X ;  /* 0x0000000000057919 */ /* 0x000eec0000002500 */
[----:B------:R-:W4:Y:S08]  /*0050*/  LDC.64 R8, c[0x0][0x218] ;  /* 0x00008600ff087b82 */ /* 0x000f300000000a00 */
[----:B------:R-:W5:Y:S08]  /*0060*/  LDC.64 R10, c[0x0][0x220] ;  /* 0x00008800ff0a7b82 */ /* 0x000f700000000a00 */
[----:B------:R-:W2:Y:S01]  /*0070*/  LDC.64 R14, c[0x0][0x230] ;  /* 0x00008c00ff0e7b82 */ /* 0x000ea20000000a00 */
[----:B-1----:R-:W-:Y:S01]  /*0080*/  IMAD.SHL.U32 R0, R0, 0x2, RZ ;  /* 0x0000000200007824 */ /* 0x002fe200078e00ff */
[----:B---3--:R-:W-:-:S04]  /*0090*/  SHF.R.S32.HI R3, RZ, 0x16, R5 ;  /* 0x00000016ff037819 */ /* 0x008fc80000011405 */
[----:B------:R-:W-:Y:S02]  /*00a0*/  LOP3.LUT R0, R0, 0x1fe, RZ, 0xc0, !PT ;  /* 0x000001fe00007812 */ /* 0x000fe400078ec0ff */
[----:B------:R-:W-:-:S03]  /*00b0*/  SGXT R3, R3, 0x1 ;  /* 0x000000010303781a */ /* 0x000fc60000000200 */
[----:B------:R-:W-:Y:S02]  /*00c0*/  IMAD R0, R5, 0x200, R0 ;  /* 0x0000020005007824 */ /* 0x000fe400078e0200 */
[----:B------:R-:W1:Y:S03]  /*00d0*/  LDC.64 R4, c[0x0][0x238] ;  /* 0x00008e00ff047b82 */ /* 0x000e660000000a00 */
[----:B------:R-:W-:-:S04]  /*00e0*/  LEA.HI R3, R3, R0, RZ, 0x10 ;  /* 0x0000000003037211 */ /* 0x000fc800078f80ff */
[C---:B------:R-:W-:Y:S02]  /*00f0*/  PRMT R2, R3.reuse, 0xbb32, RZ ;  /* 0x0000bb3203027816 */ /* 0x040fe400000000ff */
[----:B------:R-:W-:Y:S02]  /*0100*/  PRMT R3, R3, 0x7632, R3 ;  /* 0x0000763203037816 */ /* 0x000fe40000000003 */
[----:B------:R-:W-:-:S04]  /*0110*/  SHF.R.S32.HI R2, RZ, 0xf, R2 ;  /* 0x0000000fff027819 */ /* 0x000fc80000011402 */
[----:B------:R-:W-:-:S04]  /*0120*/  LOP3.LUT R2, R2, 0xffff, RZ, 0xc0, !PT ;  /* 0x0000ffff02027812 */ /* 0x000fc800078ec0ff */
[----:B------:R-:W-:-:S04]  /*0130*/  LEA.HI R2, R2, R3, RZ, 0x17 ;  /* 0x0000000302027211 */ /* 0x000fc800078fb8ff */
[----:B------:R-:W-:-:S05]  /*0140*/  LOP3.LUT R2, R2, 0xff80, RZ, 0xc0, !PT ;  /* 0x0000ff8002027812 */ /* 0x000fca00078ec0ff */
[----:B------:R-:W-:-:S05]  /*0150*/  IMAD.MOV R2, RZ, RZ, -R2 ;  /* 0x000000ffff027224 */ /* 0x000fca00078e0a02 */
[----:B------:R-:W-:-:S05]  /*0160*/  PRMT R2, R2, 0x7710, RZ ;  /* 0x0000771002027816 */ /* 0x000fca00000000ff */
[----:B------:R-:W-:-:S05]  /*0170*/  IMAD.IADD R3, R3, 0x1, R2 ;  /* 0x0000000103037824 */ /* 0x000fca00078e0202 */
[----:B------:R-:W-:Y:S02]  /*0180*/  PRMT R17, R3, 0x9910, RZ ;  /* 0x0000991003117816 */ /* 0x000fe400000000ff */
[----:B------:R-:W3:Y:S03]  /*0190*/  LDC.64 R2, c[0x0][0x210] ;  /* 0x00008400ff027b82 */ /* 0x000ee60000000a00 */
[----:B--2---:R-:W-:-:S05]  /*01a0*/  IMAD.WIDE R12, R17, 0x4, R12 ;  /* 0x00000004110c7825 */ /* 0x004fca00078e020c */
[----:B------:R2:W2:Y:S01]  /*01b0*/  LDG.E.EL R16, desc[UR4][R12.64] ;  /* 0x000000040c107981 */ /* 0x0004a2000c2e1900 */
[----:B----4-:R-:W-:-:S04]  /*01c0*/  IMAD.WIDE R8, R17, 0x4, R8 ;  /* 0x0000000411087825 */ /* 0x010fc800078e0208 */
[----:B-----5:R-:W-:Y:S02]  /*01d0*/  IMAD.WIDE R10, R17, 0x4, R10 ;  /* 0x00000004110a7825 */ /* 0x020fe400078e020a */
[----:B------:R4:W5:Y:S04]  /*01e0*/  LDG.E.EL R8, desc[UR4][R8.64] ;  /* 0x0000000408087981 */ /* 0x000968000c2e1900 */
[----:B------:R-:W5:Y:S01]  /*01f0*/  LDG.E.EL R10, desc[UR4][R10.64] ;  /* 0x000000040a0a7981 */ /* 0x000f62000c2e1900 */
[----:B---3--:R-:W-:-:S05]  /*0200*/  IMAD.WIDE R2, R0, 0x4, R2 ;  /* 0x0000000400027825 */ /* 0x008fca00078e0202 */
[----:B------:R-:W5:Y:S01]  /*0210*/  LDG.E.64 R6, desc[UR4][R2.64] ;  /* 0x0000000402067981 */ /* 0x000f62000c1e1b00 */
[----:B0-2---:R-:W-:-:S04]  /*0220*/  IMAD.WIDE R12, R17, 0x4, R14 ;  /* 0x00000004110c7825 */ /* 0x005fc800078e020e */
[----:B-1----:R-:W-:Y:S02]  /*0230*/  IMAD.WIDE R4, R17, 0x4, R4 ;  /* 0x0000000411047825 */ /* 0x002fe400078e0204 */
[----:B------:R-:W2:Y:S04]  /*0240*/  LDG.E.EL R12, desc[UR4][R12.64] ;  /* 0x000000040c0c7981 */ /* 0x000ea8000c2e1900 */
[----:B------:R0:W2:Y:S01]  /*0250*/  LDG.E.EL R15, desc[UR4][R4.64] ;  /* 0x00000004040f7981 */ /* 0x0000a2000c2e1900 */
[----:B----4-:R-:W-:Y:S02]  /*0260*/  IMAD.MOV.U32 R9, RZ, RZ, 0x3e800000 ;  /* 0x3e800000ff097424 */ /* 0x010fe400078e00ff */
[----:B------:R-:W-:-:S04]  /*0270*/  FADD R16, R16, 9.9999997473787516356e-06 ;  /* 0x3727c5ac10107421 */ /* 0x000fc80000000000 */
[----:B------:R-:W1:Y:S02]  /*0280*/  MUFU.SQRT R14, R16 ;  /* 0x00000010000e7308 */ /* 0x000e640000002000 */
[C---:B-1----:R-:W-:Y:S02]  /*0290*/  FSETP.GT.AND P0, PT, R14.reuse, 8.50705917302346158658e+37, PT ;  /* 0x7e8000000e00780b */ /* 0x042fe40003f04000 */
[----:B------:R-:W-:-:S11]  /*02a0*/  FSETP.GEU.AND P1, PT, R14, 1.175494350822287508e-38, PT ;  /* 0x008000000e00780b */ /* 0x000fd60003f2e000 */
[----:B------:R-:W-:-:S04]  /*02b0*/  @P0 FMUL R14, R14, 0.25 ;  /* 0x3e8000000e0e0820 */ /* 0x000fc80000400000 */
[----:B------:R-:W-:-:S06]  /*02c0*/  @!P1 FMUL R14, R14, 16777216 ;  /* 0x4b8000000e0e9820 */ /* 0x000fcc0000400000 */
[----:B------:R-:W1:Y:S01]  /*02d0*/  MUFU.RCP R14, R14 ;  /* 0x0000000e000e7308 */ /* 0x000e620000001000 */
[----:B------:R-:W-:Y:S01]  /*02e0*/  FSEL R9, R9, 1, P0 ;  /* 0x3f80000009097808 */ /* 0x000fe20000000000 */
[--C-:B-----5:R-:W-:Y:S01]  /*02f0*/  FADD R6, R6, R8.reuse ;  /* 0x0000000806067221 */ /* 0x120fe20000000000 */
[----:B------:R-:W-:-:S03]  /*0300*/  FADD R7, R7, R8 ;  /* 0x0000000807077221 */ /* 0x000fc60000000000 */
[----:B------:R-:W-:Y:S01]  /*0310*/  @!P1 FMUL R9, R9, 16777216 ;  /* 0x4b80000009099820 */ /* 0x000fe20000400000 */
[C---:B0-----:R-:W-:Y:S01]  /*0320*/  FADD R4, -R10.reuse, R6 ;  /* 0x000000060a047221 */ /* 0x041fe20000000100 */
[----:B------:R-:W-:Y:S02]  /*0330*/  FADD R10, -R10, R7 ;  /* 0x000000070a0a7221 */ /* 0x000fe40000000100 */
[----:B-1----:R-:W-:-:S04]  /*0340*/  FMUL R9, R14, R9 ;  /* 0x000000090e097220 */ /* 0x002fc80000400000 */
[-C--:B------:R-:W-:Y:S01]  /*0350*/  FMUL R8, R4, R9.reuse ;  /* 0x0000000904087220 */ /* 0x080fe20000400000 */
[----:B------:R-:W-:Y:S01]  /*0360*/  FMUL R10, R10, R9 ;  /* 0x000000090a0a7220 */ /* 0x000fe20000400000 */
[----:B------:R-:W0:Y:S02]  /*0370*/  LDC.64 R4, c[0x0][0x240] ;  /* 0x00009000ff047b82 */ /* 0x000e240000000a00 */
[C-C-:B--2---:R-:W-:Y:S01]  /*0380*/  FFMA R8, R12.reuse, R8, R15.reuse ;  /* 0x000000080c087223 */ /* 0x144fe2000000000f */
[----:B------:R-:W-:-:S04]  /*0390*/  FFMA R10, R12, R10, R15 ;  /* 0x0000000a0c0a7223 */ /* 0x000fc8000000000f */
[----:B------:R-:W-:Y:S02]  /*03a0*/  FSETP.GTU.AND P0, PT, R8, RZ, PT ;  /* 0x000000ff0800720b */ /* 0x000fe40003f0c000 */
[----:B------:R-:W-:Y:S02]  /*03b0*/  FSETP.GTU.AND P1, PT, R10, RZ, PT ;  /* 0x000000ff0a00720b */ /* 0x000fe40003f2c000 */
[----:B------:R-:W-:Y:S02]  /*03c0*/  FSEL R8, R8, RZ, P0 ;  /* 0x000000ff08087208 */ /* 0x000fe40000000000 */
[----:B------:R-:W-:Y:S02]  /*03d0*/  FSEL R9, R10, RZ, P1 ;  /* 0x000000ff0a097208 */ /* 0x000fe40000800000 */
[----:B------:R-:W-:Y:S02]  /*03e0*/  FSETP.GEU.AND P2, PT, R8, 6, PT ;  /* 0x40c000000800780b */ /* 0x000fe40003f4e000 */
[----:B------:R-:W-:-:S02]  /*03f0*/  FSETP.GEU.AND P3, PT, R9, 6, PT ;  /* 0x40c000000900780b */ /* 0x000fc40003f6e000 */
[----:B------:R-:W-:Y:S02]  /*0400*/  FSETP.NAN.AND P0, PT, R8, R8, PT ;  /* 0x000000080800720b */ /* 0x000fe40003f08000 */
[----:B------:R-:W-:Y:S01]  /*0410*/  FSETP.NAN.AND P1, PT, R9, R9, PT ;  /* 0x000000090900720b */ /* 0x000fe20003f28000 */
[----:B0-----:R-:W-:-:S06]  /*0420*/  IMAD.WIDE R4, R0, 0x4, R4 ;  /* 0x0000000400047825 */ /* 0x001fcc00078e0204 */
[----:B------:R-:W-:Y:S02]  /*0430*/  @P2 SEL R8, R8, 0x40c00000, P0 ;  /* 0x40c0000008082807 */ /* 0x000fe40000000000 */
[----:B------:R-:W-:Y:S01]  /*0440*/  @P3 SEL R9, R9, 0x40c00000, P1 ;  /* 0x40c0000009093807 */ /* 0x000fe20000800000 */
[----:B------:R-:W-:Y:S04]  /*0450*/  STG.E.64 desc[UR4][R2.64], R6 ;  /* 0x0000000602007986 */ /* 0x000fe8000c101b04 */
[----:B------:R-:W-:Y:S01]  /*0460*/  STG.E.64 desc[UR4][R4.64], R8 ;  /* 0x0000000804007986 */ /* 0x000fe2000c101b04 */
[----:B------:R-:W-:Y:S05]  /*0470*/  EXIT ;  /* 0x000000000000794d */ /* 0x000fea0003800000 */
.L_x_0:
[----:B------:R-:W-:-:S00]  /*0480*/  BRA `(.L_x_0) ;  /* 0xfffffffc00fc7947 */ /* 0x000fc0000383ffff */
[----:B------:R-:W-:-:S00]  /*0490*/  NOP ;  /* 0x0000000000007918 */ /* 0x000fc00000000000 */
        /* <DEDUP_REMOVED lines=14> */
.L_x_1:


//--------------------- .nv.global.init           --------------------------
	.section	.nv.global.init,"aw",@progbits
.nv.global.init:
	.type		_$_str,@object
	.size		_$_str,(_$_str_$_2 - _$_str)
_$_str:
        /*0000*/ 	.byte	0x5f, 0x5f, 0x43, 0x55, 0x44, 0x41, 0x5f, 0x46, 0x54, 0x5a, 0x00
	.type		_$_str_$_2,@object
	.size		_$_str_$_2,(.L_1 - _$_str_$_2)
_$_str_$_2:
        /*000b*/ 	.byte	0x5f, 0x5f, 0x43, 0x55, 0x44, 0x41, 0x5f, 0x50, 0x52, 0x45, 0x43, 0x5f, 0x53, 0x51, 0x52, 0x54
        /*001b*/ 	.byte	0x00
.L_1:


//--------------------- .nv.constant0.triton_poi_fused__native_batch_norm_legit_no_training_convolution_hardtanh_2 --------------------------
	.section	.nv.constant0.triton_poi_fused__native_batch_norm_legit_no_training_convolution_hardtanh_2,"a",@progbits
	.sectionflags	@""
	.align	4
.nv.constant0.triton_poi_fused__native_batch_norm_legit_no_training_convolution_hardtanh_2:
	.zero		588
